//
// Generated by NVIDIA NVVM Compiler
//
// Compiler Build ID: CL-36424714
// Cuda compilation tools, release 13.0, V13.0.88
// Based on NVVM 20.0.0
//

.version 9.0
.target sm_100
.address_size 64

	// .globl	_Z22matproductsharedmemoryPxS_S_
// _ZZ22matproductsharedmemoryPxS_S_E1p has been demoted

.visible .entry _Z22matproductsharedmemoryPxS_S_(
	.param .u64 .ptr .align 1 _Z22matproductsharedmemoryPxS_S__param_0,
	.param .u64 .ptr .align 1 _Z22matproductsharedmemoryPxS_S__param_1,
	.param .u64 .ptr .align 1 _Z22matproductsharedmemoryPxS_S__param_2
)
{
	.reg .b32 	%r<8>;
	.reg .b64 	%rd<45>;
	// demoted variable
	.shared .align 8 .b8 _ZZ22matproductsharedmemoryPxS_S_E1p[80];
	ld.param.u64 	%rd1, [_Z22matproductsharedmemoryPxS_S__param_0];
	ld.param.u64 	%rd2, [_Z22matproductsharedmemoryPxS_S__param_1];
	ld.param.u64 	%rd3, [_Z22matproductsharedmemoryPxS_S__param_2];
	cvta.to.global.u64 	%rd4, %rd2;
	cvta.to.global.u64 	%rd5, %rd1;
	cvta.to.global.u64 	%rd6, %rd3;
	mov.u32 	%r1, %ctaid.x;
	cvt.u64.u32 	%rd7, %r1;
	mov.u32 	%r2, %ctaid.y;
	mov.u32 	%r3, %tid.x;
	cvt.u64.u32 	%rd8, %r3;
	mul.lo.s32 	%r4, %r2, 10;
	cvt.u64.u32 	%rd9, %r4;
	add.s64 	%rd10, %rd9, %rd7;
	shl.b64 	%rd11, %rd10, 3;
	add.s64 	%rd12, %rd6, %rd11;
	mov.b64 	%rd13, 0;
	st.global.u64 	[%rd12], %rd13;
	add.s64 	%rd14, %rd9, %rd8;
	shl.b64 	%rd15, %rd14, 3;
	add.s64 	%rd16, %rd5, %rd15;
	ld.global.u64 	%rd17, [%rd16];
	mul.wide.u32 	%rd18, %r3, 10;
	add.s64 	%rd19, %rd18, %rd7;
	shl.b64 	%rd20, %rd19, 3;
	add.s64 	%rd21, %rd4, %rd20;
	ld.global.u64 	%rd22, [%rd21];
	mul.lo.s64 	%rd23, %rd22, %rd17;
	shl.b32 	%r5, %r3, 3;
	mov.u32 	%r6, _ZZ22matproductsharedmemoryPxS_S_E1p;
	add.s32 	%r7, %r6, %r5;
	st.shared.u64 	[%r7], %rd23;
	bar.sync 	0;
	ld.global.u64 	%rd24, [%rd12];
	ld.shared.u64 	%rd25, [_ZZ22matproductsharedmemoryPxS_S_E1p];
	add.s64 	%rd26, %rd25, %rd24;
	ld.shared.u64 	%rd27, [_ZZ22matproductsharedmemoryPxS_S_E1p+8];
	add.s64 	%rd28, %rd27, %rd26;
	ld.shared.u64 	%rd29, [_ZZ22matproductsharedmemoryPxS_S_E1p+16];
	add.s64 	%rd30, %rd29, %rd28;
	ld.shared.u64 	%rd31, [_ZZ22matproductsharedmemoryPxS_S_E1p+24];
	add.s64 	%rd32, %rd31, %rd30;
	ld.shared.u64 	%rd33, [_ZZ22matproductsharedmemoryPxS_S_E1p+32];
	add.s64 	%rd34, %rd33, %rd32;
	ld.shared.u64 	%rd35, [_ZZ22matproductsharedmemoryPxS_S_E1p+40];
	add.s64 	%rd36, %rd35, %rd34;
	ld.shared.u64 	%rd37, [_ZZ22matproductsharedmemoryPxS_S_E1p+48];
	add.s64 	%rd38, %rd37, %rd36;
	ld.shared.u64 	%rd39, [_ZZ22matproductsharedmemoryPxS_S_E1p+56];
	add.s64 	%rd40, %rd39, %rd38;
	ld.shared.u64 	%rd41, [_ZZ22matproductsharedmemoryPxS_S_E1p+64];
	add.s64 	%rd42, %rd41, %rd40;
	ld.shared.u64 	%rd43, [_ZZ22matproductsharedmemoryPxS_S_E1p+72];
	add.s64 	%rd44, %rd43, %rd42;
	st.global.u64 	[%rd12], %rd44;
	ret;

}


// ===== COMPILED SASS (sm_100) =====

	.target	sm_100

	.elftype	@"ET_EXEC"


//--------------------- .note.nv.tkinfo           --------------------------
	.section	.note.nv.tkinfo,"",@"SHT_NOTE"
	.sectionflags	@"SHF_NOTE_NV_TKINFO"
	.tkinfo
        /*0018*/ 	.word	0x00000002
        /*0030*/ 	.string	""
        /*0030*/ 	.string	"ptxas"
        /*0030*/ 	.string	"Cuda compilation tools, release 13.0, V13.0.88"
        /*0030*/ 	.string	"Build cuda_13.0.r13.0/compiler.36424714_0"
        /*0030*/ 	.string	"-arch sm_100 -m 64 "



//--------------------- .note.nv.cuinfo           --------------------------
	.section	.note.nv.cuinfo,"",@"SHT_NOTE"
	.sectionflags	@"SHF_NOTE_NV_CUINFO"
        /*0018*/ 	.short	0x0002
        /*001a*/ 	.short	0x0064
        /*001c*/ 	.short	0x0082
	.zero		2


//--------------------- .nv.info                  --------------------------
	.section	.nv.info,"",@"SHT_CUDA_INFO"
	.align	4


	//----- nvinfo : EIATTR_REGCOUNT
	.align		4
        /*0000*/ 	.byte	0x04, 0x2f
        /*0002*/ 	.short	(.L_1 - .L_0)
	.align		4
.L_0:
        /*0004*/ 	.word	index@(_Z22matproductsharedmemoryPxS_S_)
        /*0008*/ 	.word	0x00000020


	//----- nvinfo : EIATTR_FRAME_SIZE
	.align		4
.L_1:
        /*000c*/ 	.byte	0x04, 0x11
        /*000e*/ 	.short	(.L_3 - .L_2)
	.align		4
.L_2:
        /*0010*/ 	.word	index@(_Z22matproductsharedmemoryPxS_S_)
        /*0014*/ 	.word	0x00000000


	//----- nvinfo : EIATTR_MIN_STACK_SIZE
	.align		4
.L_3:
        /*0018*/ 	.byte	0x04, 0x12
        /*001a*/ 	.short	(.L_5 - .L_4)
	.align		4
.L_4:
        /*001c*/ 	.word	index@(_Z22matproductsharedmemoryPxS_S_)
        /*0020*/ 	.word	0x00000000
.L_5:


//--------------------- .nv.compat                --------------------------
	.section	.nv.compat,"",@"SHT_CUDA_COMPAT_INFO"
	.align	4
        /*0000*/ 	.byte	0x02, 0x09, 0x00, 0x00, 0x02, 0x02, 0x01, 0x00, 0x02, 0x05, 0x05, 0x00, 0x03, 0x07, 0x01, 0x01
        /*0010*/ 	.byte	0x02, 0x03, 0x00, 0x00, 0x02, 0x06, 0x01, 0x00, 0x04, 0x0b, 0x08, 0x00, 0x09, 0x00, 0x00, 0x00
        /*0020*/ 	.byte	0x00, 0x00, 0x00, 0x00


//--------------------- .nv.info._Z22matproductsharedmemoryPxS_S_ --------------------------
	.section	.nv.info._Z22matproductsharedmemoryPxS_S_,"",@"SHT_CUDA_INFO"
	.sectionflags	@""
	.align	4


	//----- nvinfo : EIATTR_CUDA_API_VERSION
	.align		4
        /*0000*/ 	.byte	0x04, 0x37
        /*0002*/ 	.short	(.L_7 - .L_6)
.L_6:
        /*0004*/ 	.word	0x00000082


	//----- nvinfo : EIATTR_KPARAM_INFO
	.align		4
.L_7:
        /*0008*/ 	.byte	0x04, 0x17
        /*000a*/ 	.short	(.L_9 - .L_8)
.L_8:
        /*000c*/ 	.word	0x00000000
        /*0010*/ 	.short	0x0002
        /*0012*/ 	.short	0x0010
        /*0014*/ 	.byte	0x00, 0xf5, 0x21, 0x00


	//----- nvinfo : EIATTR_KPARAM_INFO
	.align		4
.L_9:
        /*0018*/ 	.byte	0x04, 0x17
        /*001a*/ 	.short	(.L_11 - .L_10)
.L_10:
        /*001c*/ 	.word	0x00000000
        /*0020*/ 	.short	0x0001
        /*0022*/ 	.short	0x0008
        /*0024*/ 	.byte	0x00, 0xf5, 0x21, 0x00


	//----- nvinfo : EIATTR_KPARAM_INFO
	.align		4
.L_11:
        /*0028*/ 	.byte	0x04, 0x17
        /*002a*/ 	.short	(.L_13 - .L_12)
.L_12:
        /*002c*/ 	.word	0x00000000
        /*0030*/ 	.short	0x0000
        /*0032*/ 	.short	0x0000
        /*0034*/ 	.byte	0x00, 0xf5, 0x21, 0x00


	//----- nvinfo : EIATTR_SPARSE_MMA_MASK
	.align		4
.L_13:
        /*0038*/ 	.byte	0x03, 0x50
        /*003a*/ 	.short	0x0000


	//----- nvinfo : EIATTR_MAXREG_COUNT
	.align		4
        /*003c*/ 	.byte	0x03, 0x1b
        /*003e*/ 	.short	0x00ff


	//----- nvinfo : EIATTR_NUM_BARRIERS
	.align		4
        /*0040*/ 	.byte	0x02, 0x4c
        /*0042*/ 	.byte	0x01
	.zero		1


	//----- nvinfo : EIATTR_MERCURY_ISA_VERSION
	.align		4
        /*0044*/ 	.byte	0x03, 0x5f
        /*0046*/ 	.short	0x0101


	//----- nvinfo : EIATTR_VRC_CTA_INIT_COUNT
	.align		4
        /*0048*/ 	.byte	0x02, 0x4a
	.zero		1
	.zero		1


	//----- nvinfo : EIATTR_EXIT_INSTR_OFFSETS
	.align		4
        /*004c*/ 	.byte	0x04, 0x1c
        /*004e*/ 	.short	(.L_15 - .L_14)


	//   ....[0]....
.L_14:
        /*0050*/ 	.word	0x00000360


	//----- nvinfo : EIATTR_CBANK_PARAM_SIZE
	.align		4
.L_15:
        /*0054*/ 	.byte	0x03, 0x19
        /*0056*/ 	.short	0x0018


	//----- nvinfo : EIATTR_PARAM_CBANK
	.align		4
        /*0058*/ 	.byte	0x04, 0x0a
        /*005a*/ 	.short	(.L_17 - .L_16)
	.align		4
.L_16:
        /*005c*/ 	.word	index@(.nv.constant0._Z22matproductsharedmemoryPxS_S_)
        /*0060*/ 	.short	0x0380
        /*0062*/ 	.short	0x0018


	//----- nvinfo : EIATTR_SW_WAR
	.align		4
.L_17:
        /*0064*/ 	.byte	0x04, 0x36
        /*0066*/ 	.short	(.L_19 - .L_18)
.L_18:
        /*0068*/ 	.word	0x00000008
.L_19:


//--------------------- .nv.callgraph             --------------------------
	.section	.nv.callgraph,"",@"SHT_CUDA_CALLGRAPH"
	.align	4
	.sectionentsize	8
	.align		4
        /*0000*/ 	.word	0x00000000
	.align		4
        /*0004*/ 	.word	0xffffffff
	.align		4
        /*0008*/ 	.word	0x00000000
	.align		4
        /*000c*/ 	.word	0xfffffffe
	.align		4
        /*0010*/ 	.word	0x00000000
	.align		4
        /*0014*/ 	.word	0xfffffffd
	.align		4
        /*0018*/ 	.word	0x00000000
	.align		4
        /*001c*/ 	.word	0xfffffffc


//--------------------- .text._Z22matproductsharedmemoryPxS_S_ --------------------------
	.section	.text._Z22matproductsharedmemoryPxS_S_,"ax",@progbits
	.align	128
        .global         _Z22matproductsharedmemoryPxS_S_
        .type           _Z22matproductsharedmemoryPxS_S_,@function
        .size           _Z22matproductsharedmemoryPxS_S_,(.L_x_1 - _Z22matproductsharedmemoryPxS_S_)
        .other          _Z22matproductsharedmemoryPxS_S_,@"STO_CUDA_ENTRY STV_DEFAULT"
_Z22matproductsharedmemoryPxS_S_:
.text._Z22matproductsharedmemoryPxS_S_:
[----:B------:R-:W-:Y:S08]  /*0000*/  LDC R1, c[0x0][0x37c] ;  /* 0x0000df00ff017b82 */ /* 0x000ff00000000800 */
[----:B------:R-:W0:Y:S01]  /*0010*/  S2UR UR4, SR_CTAID.Y ;  /* 0x00000000000479c3 */ /* 0x000e220000002600 */
[----:B------:R-:W1:Y:S01]  /*0020*/  S2R R29, SR_TID.X ;  /* 0x00000000001d7919 */ /* 0x000e620000002100 */
[----:B------:R-:W2:Y:S01]  /*0030*/  LDCU.64 UR8, c[0x0][0x390] ;  /* 0x00007200ff0877ac */ /* 0x000ea20008000a00 */
[----:B------:R-:W-:Y:S01]  /*0040*/  IMAD.MOV.U32 R3, RZ, RZ, RZ ;  /* 0x000000ffff037224 */ /* 0x000fe200078e00ff */
[----:B------:R-:W3:Y:S04]  /*0050*/  LDCU.128 UR12, c[0x0][0x380] ;  /* 0x00007000ff0c77ac */ /* 0x000ee80008000c00 */
[----:B------:R-:W4:Y:S01]  /*0060*/  S2UR UR6, SR_CTAID.X ;  /* 0x00000000000679c3 */ /* 0x000f220000002500 */
[----:B------:R-:W5:Y:S01]  /*0070*/  LDCU.64 UR10, c[0x0][0x358] ;  /* 0x00006b00ff0a77ac */ /* 0x000f620008000a00 */
[----:B0-----:R-:W-:-:S04]  /*0080*/  UIMAD UR4, UR4, 0xa, URZ ;  /* 0x0000000a040478a4 */ /* 0x001fc8000f8e02ff */
[----:B----4-:R-:W-:Y:S02]  /*0090*/  UIADD3 UR5, UP0, UPT, UR4, UR6, URZ ;  /* 0x0000000604057290 */ /* 0x010fe4000ff1e0ff */
[----:B------:R-:W-:Y:S01]  /*00a0*/  IMAD.U32 R2, RZ, RZ, UR6 ;  /* 0x00000006ff027e24 */ /* 0x000fe2000f8e00ff */
[C---:B-1----:R-:W-:Y:S01]  /*00b0*/  IADD3 R0, P1, PT, R29.reuse, UR4, RZ ;  /* 0x000000041d007c10 */ /* 0x042fe2000ff3e0ff */
[----:B------:R-:W-:Y:S02]  /*00c0*/  UIADD3.X UR6, UPT, UPT, URZ, URZ, URZ, UP0, !UPT ;  /* 0x000000ffff067290 */ /* 0x000fe400087fe4ff */
[----:B------:R-:W-:Y:S01]  /*00d0*/  IMAD.WIDE.U32 R2, R29, 0xa, R2 ;  /* 0x0000000a1d027825 */ /* 0x000fe200078e0002 */
[----:B--2---:R-:W-:Y:S01]  /*00e0*/  ULEA UR4, UP0, UR5, UR8, 0x3 ;  /* 0x0000000805047291 */ /* 0x004fe2000f8018ff */
[----:B---3--:R-:W-:Y:S02]  /*00f0*/  LEA R4, P0, R0, UR12, 0x3 ;  /* 0x0000000c00047c11 */ /* 0x008fe4000f8018ff */
[----:B------:R-:W-:Y:S01]  /*0100*/  IMAD.X R5, RZ, RZ, RZ, P1 ;  /* 0x000000ffff057224 */ /* 0x000fe200008e06ff */
[----:B------:R-:W-:Y:S01]  /*0110*/  ULEA.HI.X UR6, UR5, UR9, UR6, 0x3, UP0 ;  /* 0x0000000905067291 */ /* 0x000fe200080f1c06 */
[----:B------:R-:W-:-:S03]  /*0120*/  LEA R6, P1, R2, UR14, 0x3 ;  /* 0x0000000e02067c11 */ /* 0x000fc6000f8218ff */
[----:B------:R-:W-:Y:S02]  /*0130*/  LEA.HI.X R5, R0, UR13, R5, 0x3, P0 ;  /* 0x0000000d00057c11 */ /* 0x000fe400080f1c05 */
[----:B------:R-:W-:Y:S01]  /*0140*/  LEA.HI.X R7, R2, UR15, R3, 0x3, P1 ;  /* 0x0000000f02077c11 */ /* 0x000fe200088f1c03 */
[----:B------:R-:W-:Y:S02]  /*0150*/  IMAD.U32 R2, RZ, RZ, UR4 ;  /* 0x00000004ff027e24 */ /* 0x000fe4000f8e00ff */
[----:B------:R-:W-:-:S05]  /*0160*/  IMAD.U32 R3, RZ, RZ, UR6 ;  /* 0x00000006ff037e24 */ /* 0x000fca000f8e00ff */
[----:B-----5:R-:W-:Y:S04]  /*0170*/  STG.E.64 desc[UR10][R2.64], RZ ;  /* 0x000000ff02007986 */ /* 0x020fe8000c101b0a */
[----:B------:R-:W2:Y:S04]  /*0180*/  LDG.E.64 R4, desc[UR10][R4.64] ;  /* 0x0000000a04047981 */ /* 0x000ea8000c1e1b00 */
[----:B------:R-:W2:Y:S01]  /*0190*/  LDG.E.64 R6, desc[UR10][R6.64] ;  /* 0x0000000a06067981 */ /* 0x000ea2000c1e1b00 */
[----:B------:R-:W0:Y:S01]  /*01a0*/  S2UR UR5, SR_CgaCtaId ;  /* 0x00000000000579c3 */ /* 0x000e220000008800 */
[----:B------:R-:W-:-:S02]  /*01b0*/  UMOV UR4, 0x400 ;  /* 0x0000040000047882 */ /* 0x000fc40000000000 */
[----:B0-----:R-:W-:-:S06]  /*01c0*/  ULEA UR4, UR5, UR4, 0x18 ;  /* 0x0000000405047291 */ /* 0x001fcc000f8ec0ff */
[----:B------:R-:W-:Y:S01]  /*01d0*/  LEA R29, R29, UR4, 0x3 ;  /* 0x000000041d1d7c11 */ /* 0x000fe2000f8e18ff */
[-C--:B--2---:R-:W-:Y:S02]  /*01e0*/  IMAD R11, R7, R4.reuse, RZ ;  /* 0x00000004070b7224 */ /* 0x084fe400078e02ff */
[----:B------:R-:W-:-:S04]  /*01f0*/  IMAD.WIDE.U32 R8, R6, R4, RZ ;  /* 0x0000000406087225 */ /* 0x000fc800078e00ff */
[----:B------:R-:W-:Y:S02]  /*0200*/  IMAD R11, R5, R6, R11 ;  /* 0x00000006050b7224 */ /* 0x000fe400078e020b */
[----:B------:R-:W-:Y:S02]  /*0210*/  IMAD.MOV.U32 R26, RZ, RZ, R8 ;  /* 0x000000ffff1a7224 */ /* 0x000fe400078e0008 */
[----:B------:R-:W-:-:S05]  /*0220*/  IMAD.IADD R27, R9, 0x1, R11 ;  /* 0x00000001091b7824 */ /* 0x000fca00078e020b */
[----:B------:R-:W-:Y:S01]  /*0230*/  STS.64 [R29], R26 ;  /* 0x0000001a1d007388 */ /* 0x000fe20000000a00 */
[----:B------:R-:W-:Y:S06]  /*0240*/  BAR.SYNC.DEFER_BLOCKING 0x0 ;  /* 0x0000000000007b1d */ /* 0x000fec0000010000 */
[----:B------:R-:W2:Y:S04]  /*0250*/  LDG.E.64 R24, desc[UR10][R2.64] ;  /* 0x0000000a02187981 */ /* 0x000ea8000c1e1b00 */
[----:B------:R-:W2:Y:S04]  /*0260*/  LDS.128 R4, [UR4] ;  /* 0x00000004ff047984 */ /* 0x000ea80008000c00 */
[----:B------:R-:W0:Y:S04]  /*0270*/  LDS.128 R8, [UR4+0x10] ;  /* 0x00001004ff087984 */ /* 0x000e280008000c00 */
[----:B------:R-:W1:Y:S04]  /*0280*/  LDS.128 R12, [UR4+0x20] ;  /* 0x00002004ff0c7984 */ /* 0x000e680008000c00 */
[----:B------:R-:W3:Y:S04]  /*0290*/  LDS.128 R16, [UR4+0x30] ;  /* 0x00003004ff107984 */ /* 0x000ee80008000c00 */
[----:B------:R-:W4:Y:S01]  /*02a0*/  LDS.128 R20, [UR4+0x40] ;  /* 0x00004004ff147984 */ /* 0x000f220008000c00 */
[----:B--2---:R-:W-:-:S04]  /*02b0*/  IADD3 R0, P0, P1, R6, R4, R24 ;  /* 0x0000000406007210 */ /* 0x004fc8000791e018 */
[----:B------:R-:W-:Y:S02]  /*02c0*/  IADD3.X R7, PT, PT, R7, R5, R25, P0, P1 ;  /* 0x0000000507077210 */ /* 0x000fe400007e2419 */
[----:B0-----:R-:W-:-:S04]  /*02d0*/  IADD3 R5, P0, P1, R10, R8, R0 ;  /* 0x000000080a057210 */ /* 0x001fc8000791e000 */
[----:B------:R-:W-:Y:S02]  /*02e0*/  IADD3.X R9, PT, PT, R11, R9, R7, P0, P1 ;  /* 0x000000090b097210 */ /* 0x000fe400007e2407 */
[----:B-1----:R-:W-:-:S04]  /*02f0*/  IADD3 R5, P0, P1, R14, R12, R5 ;  /* 0x0000000c0e057210 */ /* 0x002fc8000791e005 */
[----:B------:R-:W-:Y:S02]  /*0300*/  IADD3.X R13, PT, PT, R15, R13, R9, P0, P1 ;  /* 0x0000000d0f0d7210 */ /* 0x000fe400007e2409 */
[----:B---3--:R-:W-:-:S04]  /*0310*/  IADD3 R5, P0, P1, R18, R16, R5 ;  /* 0x0000001012057210 */ /* 0x008fc8000791e005 */
[----:B------:R-:W-:Y:S02]  /*0320*/  IADD3.X R17, PT, PT, R19, R17, R13, P0, P1 ;  /* 0x0000001113117210 */ /* 0x000fe400007e240d */
[----:B----4-:R-:W-:-:S04]  /*0330*/  IADD3 R4, P0, P1, R22, R20, R5 ;  /* 0x0000001416047210 */ /* 0x010fc8000791e005 */
[----:B------:R-:W-:-:S05]  /*0340*/  IADD3.X R5, PT, PT, R23, R21, R17, P0, P1 ;  /* 0x0000001517057210 */ /* 0x000fca00007e2411 */
[----:B------:R-:W-:Y:S01]  /*0350*/  STG.E.64 desc[UR10][R2.64], R4 ;  /* 0x0000000402007986 */ /* 0x000fe2000c101b0a */
[----:B------:R-:W-:Y:S05]  /*0360*/  EXIT ;  /* 0x000000000000794d */ /* 0x000fea0003800000 */
.L_x_0:
[----:B------:R-:W-:-:S00]  /*0370*/  BRA `(.L_x_0) ;  /* 0xfffffffc00fc7947 */ /* 0x000fc0000383ffff */
[----:B------:R-:W-:-:S00]  /*0380*/  NOP ;  /* 0x0000000000007918 */ /* 0x000fc00000000000 */
[----:B------:R-:W-:-:S00]  /*0390*/  NOP ;  /* 0x0000000000007918 */ /* 0x000fc00000000000 */
[----:B------:R-:W-:-:S00]  /*03a0*/  NOP ;  /* 0x0000000000007918 */ /* 0x000fc00000000000 */
[----:B------:R-:W-:-:S00]  /*03b0*/  NOP ;  /* 0x0000000000007918 */ /* 0x000fc00000000000 */
[----:B------:R-:W-:-:S00]  /*03c0*/  NOP ;  /* 0x0000000000007918 */ /* 0x000fc00000000000 */
[----:B------:R-:W-:-:S00]  /*03d0*/  NOP ;  /* 0x0000000000007918 */ /* 0x000fc00000000000 */
[----:B------:R-:W-:-:S00]  /*03e0*/  NOP ;  /* 0x0000000000007918 */ /* 0x000fc00000000000 */
[----:B------:R-:W-:-:S00]  /*03f0*/  NOP ;  /* 0x0000000000007918 */ /* 0x000fc00000000000 */
.L_x_1:


//--------------------- .nv.shared._Z22matproductsharedmemoryPxS_S_ --------------------------
	.section	.nv.shared._Z22matproductsharedmemoryPxS_S_,"aw",@nobits
	.sectionflags	@""
	.align	8
.nv.shared._Z22matproductsharedmemoryPxS_S_:
	.zero		1104


//--------------------- .nv.shared.reserved.0     --------------------------
	.section	.nv.shared.reserved.0,"aw",@nobits
	.weak		__nv_reservedSMEM_offset_0_alias
	.size		__nv_reservedSMEM_offset_0_alias, 0, 64
	.other		__nv_reservedSMEM_offset_0_alias,@"STO_CUDA_RESERVED_SHARED STV_DEFAULT"
__nv_reservedSMEM_offset_0_alias:
	.zero		0
	.zero		64


//--------------------- .nv.constant0._Z22matproductsharedmemoryPxS_S_ --------------------------
	.section	.nv.constant0._Z22matproductsharedmemoryPxS_S_,"a",@progbits
	.sectionflags	@""
	.align	4
.nv.constant0._Z22matproductsharedmemoryPxS_S_:
	.zero		920


//--------------------- SYMBOLS --------------------------

	.type		.nv.reservedSmem.offset0,@object
	.size		.nv.reservedSmem.offset0,0x4
	.type		.nv.reservedSmem.cap,@object
	.size		.nv.reservedSmem.cap,0x4
